	.headerflags	@"EF_CUDA_TEXMODE_UNIFIED EF_CUDA_64BIT_ADDRESS EF_CUDA_ACCELERATORS EF_CUDA_SM90 EF_CUDA_VIRTUAL_SM(EF_CUDA_SM90)"
	.elftype	@"ET_EXEC"


//--------------------- .nv.info                  --------------------------
	.section	.nv.info,"",@"SHT_CUDA_INFO"
	.align	4


	//----- nvinfo : EIATTR_REGCOUNT
	.align		4
        /*0000*/ 	.byte	0x04, 0x2f
        /*0002*/ 	.short	(.L_3 - .L_2)
	.align		4
.L_2:
        /*0004*/ 	.word	index@(triton_poi_fused__native_batch_norm_legit_no_training_relu_15)
        /*0008*/ 	.word	0x00000010


	//----- nvinfo : EIATTR_MIN_STACK_SIZE
	.align		4
.L_3:
        /*000c*/ 	.byte	0x04, 0x12
        /*000e*/ 	.short	(.L_5 - .L_4)
	.align		4
.L_4:
        /*0010*/ 	.word	index@(triton_poi_fused__native_batch_norm_legit_no_training_relu_15)
        /*0014*/ 	.word	0x00000000


	//----- nvinfo : EIATTR_FRAME_SIZE
	.align		4
.L_5:
        /*0018*/ 	.byte	0x04, 0x11
        /*001a*/ 	.short	(.L_7 - .L_6)
	.align		4
.L_6:
        /*001c*/ 	.word	index@(triton_poi_fused__native_batch_norm_legit_no_training_relu_15)
        /*0020*/ 	.word	0x00000000


	//----- nvinfo : EIATTR_MIN_STACK_SIZE
	.align		4
.L_7:
        /*0024*/ 	.byte	0x04, 0x12
        /*0026*/ 	.short	(.L_9 - .L_8)
	.align		4
.L_8:
        /*0028*/ 	.word	index@(triton_poi_fused__native_batch_norm_legit_no_training_relu_15)
        /*002c*/ 	.word	0x00000000
.L_9:


//--------------------- .nv.info.triton_poi_fused__native_batch_norm_legit_no_training_relu_15 --------------------------
	.section	.nv.info.triton_poi_fused__native_batch_norm_legit_no_training_relu_15,"",@"SHT_CUDA_INFO"
	.sectionflags	@""
	.align	4


	//----- nvinfo : EIATTR_CUDA_API_VERSION
	.align		4
        /*0000*/ 	.byte	0x04, 0x37
        /*0002*/ 	.short	(.L_11 - .L_10)
.L_10:
        /*0004*/ 	.word	0x0000007c


	//----- nvinfo : EIATTR_KPARAM_INFO
	.align		4
.L_11:
        /*0008*/ 	.byte	0x04, 0x17
        /*000a*/ 	.short	(.L_13 - .L_12)
.L_12:
        /*000c*/ 	.word	0x00000000
        /*0010*/ 	.short	0x0006
        /*0012*/ 	.short	0x0030
        /*0014*/ 	.byte	0x00, 0xf0, 0x11, 0x00


	//----- nvinfo : EIATTR_KPARAM_INFO
	.align		4
.L_13:
        /*0018*/ 	.byte	0x04, 0x17
        /*001a*/ 	.short	(.L_15 - .L_14)
.L_14:
        /*001c*/ 	.word	0x00000000
        /*0020*/ 	.short	0x0005
        /*0022*/ 	.short	0x0028
        /*0024*/ 	.byte	0x00, 0xf4, 0x21, 0x00


	//----- nvinfo : EIATTR_KPARAM_INFO
	.align		4
.L_15:
        /*0028*/ 	.byte	0x04, 0x17
        /*002a*/ 	.short	(.L_17 - .L_16)
.L_16:
        /*002c*/ 	.word	0x00000000
        /*0030*/ 	.short	0x0004
        /*0032*/ 	.short	0x0020
        /*0034*/ 	.byte	0x00, 0xf4, 0x21, 0x00


	//----- nvinfo : EIATTR_KPARAM_INFO
	.align		4
.L_17:
        /*0038*/ 	.byte	0x04, 0x17
        /*003a*/ 	.short	(.L_19 - .L_18)
.L_18:
        /*003c*/ 	.word	0x00000000
        /*0040*/ 	.short	0x0003
        /*0042*/ 	.short	0x0018
        /*0044*/ 	.byte	0x00, 0xf4, 0x21, 0x00


	//----- nvinfo : EIATTR_KPARAM_INFO
	.align		4
.L_19:
        /*0048*/ 	.byte	0x04, 0x17
        /*004a*/ 	.short	(.L_21 - .L_20)
.L_20:
        /*004c*/ 	.word	0x00000000
        /*0050*/ 	.short	0x0002
        /*0052*/ 	.short	0x0010
        /*0054*/ 	.byte	0x00, 0xf4, 0x21, 0x00


	//----- nvinfo : EIATTR_KPARAM_INFO
	.align		4
.L_21:
        /*0058*/ 	.byte	0x04, 0x17
        /*005a*/ 	.short	(.L_23 - .L_22)
.L_22:
        /*005c*/ 	.word	0x00000000
        /*0060*/ 	.short	0x0001
        /*0062*/ 	.short	0x0008
        /*0064*/ 	.byte	0x00, 0xf4, 0x21, 0x00


	//----- nvinfo : EIATTR_KPARAM_INFO
	.align		4
.L_23:
        /*0068*/ 	.byte	0x04, 0x17
        /*006a*/ 	.short	(.L_25 - .L_24)
.L_24:
        /*006c*/ 	.word	0x00000000
        /*0070*/ 	.short	0x0000
        /*0072*/ 	.short	0x0000
        /*0074*/ 	.byte	0x00, 0xf4, 0x21, 0x00


	//----- nvinfo : EIATTR_SPARSE_MMA_MASK
	.align		4
.L_25:
        /*0078*/ 	.byte	0x03, 0x50
        /*007a*/ 	.short	0x0000


	//----- nvinfo : EIATTR_MAXREG_COUNT
	.align		4
        /*007c*/ 	.byte	0x03, 0x1b
        /*007e*/ 	.short	0x00ff


	//----- nvinfo : EIATTR_EXIT_INSTR_OFFSETS
	.align		4
        /*0080*/ 	.byte	0x04, 0x1c
        /*0082*/ 	.short	(.L_27 - .L_26)


	//   ....[0]....
.L_26:
        /*0084*/ 	.word	0x000002d0


	//----- nvinfo : EIATTR_REQNTID
	.align		4
.L_27:
        /*0088*/ 	.byte	0x04, 0x10
        /*008a*/ 	.short	(.L_29 - .L_28)
.L_28:
        /*008c*/ 	.word	0x00000080
        /*0090*/ 	.word	0x00000001
        /*0094*/ 	.word	0x00000001


	//----- nvinfo : EIATTR_CBANK_PARAM_SIZE
	.align		4
.L_29:
        /*0098*/ 	.byte	0x03, 0x19
        /*009a*/ 	.short	0x0034


	//----- nvinfo : EIATTR_PARAM_CBANK
	.align		4
        /*009c*/ 	.byte	0x04, 0x0a
        /*009e*/ 	.short	(.L_31 - .L_30)
	.align		4
.L_30:
        /*00a0*/ 	.word	index@(.nv.constant0.triton_poi_fused__native_batch_norm_legit_no_training_relu_15)
        /*00a4*/ 	.short	0x0210
        /*00a6*/ 	.short	0x0034


	//----- nvinfo : EIATTR_SW_WAR
	.align		4
.L_31:
        /*00a8*/ 	.byte	0x04, 0x36
        /*00aa*/ 	.short	(.L_33 - .L_32)
.L_32:
        /*00ac*/ 	.word	0x00000008
.L_33:


//--------------------- .nv.callgraph             --------------------------
	.section	.nv.callgraph,"",@"SHT_CUDA_CALLGRAPH"
	.align	4
	.sectionentsize	8
	.align		4
        /*0000*/ 	.word	0x00000000
	.align		4
        /*0004*/ 	.word	0xffffffff
	.align		4
        /*0008*/ 	.word	0x00000000
	.align		4
        /*000c*/ 	.word	0xfffffffe
	.align		4
        /*0010*/ 	.word	0x00000000
	.align		4
        /*0014*/ 	.word	0xfffffffd
	.align		4
        /*0018*/ 	.word	0x00000000
	.align		4
        /*001c*/ 	.word	0xfffffffc


//--------------------- .nv.constant4             --------------------------
	.section	.nv.constant4,"a",@progbits
	.align	8
	.align		8
.nv.constant4:
        /*0000*/ 	.dword	_$_str
	.align		8
        /*0008*/ 	.dword	_$_str_$_2


//--------------------- .text.triton_poi_fused__native_batch_norm_legit_no_training_relu_15 --------------------------
	.section	.text.triton_poi_fused__native_batch_norm_legit_no_training_relu_15,"ax",@progbits
	.align	128
        .global         triton_poi_fused__native_batch_norm_legit_no_training_relu_15
        .type           triton_poi_fused__native_batch_norm_legit_no_training_relu_15,@function
        .size           triton_poi_fused__native_batch_norm_legit_no_training_relu_15,(.L_x_1 - triton_poi_fused__native_batch_norm_legit_no_training_relu_15)
        .other          triton_poi_fused__native_batch_norm_legit_no_training_relu_15,@"STO_CUDA_ENTRY STV_DEFAULT"
triton_poi_fused__native_batch_norm_legit_no_training_relu_15:
.text.triton_poi_fused__native_batch_norm_legit_no_training_relu_15:
[----:B------:R-:W-:Y:S01]  /*0000*/  LDC R1, c[0x0][0x28] ;  /* 0x00000a00ff017b82 */ /* 0x000fe20000000800 */
[----:B------:R-:W1:Y:S07]  /*0010*/  S2R R0, SR_TID.X ;  /* 0x0000000000007919 */ /* 0x000e6e0000002100 */
[----:B------:R-:W2:Y:S01]  /*0020*/  LDC.64 R6, c[0x0][0x220] ;  /* 0x00008800ff067b82 */ /* 0x000ea20000000a00 */
[----:B------:R-:W-:Y:S01]  /*0030*/  ULDC.64 UR4, c[0x0][0x208] ;  /* 0x0000820000047ab9 */ /* 0x000fe20000000a00 */
[----:B------:R-:W3:Y:S06]  /*0040*/  S2R R3, SR_CTAID.X ;  /* 0x0000000000037919 */ /* 0x000eec0000002500 */
[----:B------:R-:W4:Y:S08]  /*0050*/  LDC.64 R4, c[0x0][0x218] ;  /* 0x00008600ff047b82 */ /* 0x000f300000000a00 */
[----:B------:R-:W5:Y:S08]  /*0060*/  LDC.64 R8, c[0x0][0x228] ;  /* 0x00008a00ff087b82 */ /* 0x000f700000000a00 */
[----:B------:R-:W5:Y:S01]  /*0070*/  LDC.64 R10, c[0x0][0x230] ;  /* 0x00008c00ff0a7b82 */ /* 0x000f620000000a00 */
[----:B-1----:R-:W-:-:S02]  /*0080*/  LOP3.LUT R0, R0, 0x7f, RZ, 0xc0, !PT ;  /* 0x0000007f00007812 */ /* 0x002fc400078ec0ff */
[----:B---3--:R-:W-:Y:S02]  /*0090*/  SHF.R.S32.HI R2, RZ, 0x18, R3 ;  /* 0x00000018ff027819 */ /* 0x008fe40000011403 */
[----:B------:R-:W-:Y:S02]  /*00a0*/  LEA R0, R3, R0, 0x7 ;  /* 0x0000000003007211 */ /* 0x000fe400078e38ff */
[----:B------:R-:W-:-:S04]  /*00b0*/  SGXT R3, R2, 0x1 ;  /* 0x000000010203781a */ /* 0x000fc80000000200 */
[----:B------:R-:W-:-:S04]  /*00c0*/  LEA.HI R3, R3, R0, RZ, 0x7 ;  /* 0x0000000003037211 */ /* 0x000fc800078f38ff */
[----:B------:R-:W-:-:S04]  /*00d0*/  LOP3.LUT R3, R3, 0xffffff80, RZ, 0xc0, !PT ;  /* 0xffffff8003037812 */ /* 0x000fc800078ec0ff */
[----:B------:R-:W-:Y:S02]  /*00e0*/  IADD3 R13, R0, -R3, RZ ;  /* 0x80000003000d7210 */ /* 0x000fe40007ffe0ff */
[----:B------:R-:W1:Y:S03]  /*00f0*/  LDC.64 R2, c[0x0][0x210] ;  /* 0x00008400ff027b82 */ /* 0x000e660000000a00 */
[----:B--2---:R-:W-:-:S06]  /*0100*/  IMAD.WIDE R6, R13, 0x4, R6 ;  /* 0x000000040d067825 */ /* 0x004fcc00078e0206 */
[----:B------:R-:W2:Y:S01]  /*0110*/  LDG.E.EL R6, desc[UR4][R6.64] ;  /* 0x0000000406067981 */ /* 0x000ea2000c2e1900 */
[----:B----4-:R-:W-:-:S04]  /*0120*/  IMAD.WIDE R4, R13, 0x4, R4 ;  /* 0x000000040d047825 */ /* 0x010fc800078e0204 */
[C---:B-----5:R-:W-:Y:S02]  /*0130*/  IMAD.WIDE R8, R13.reuse, 0x4, R8 ;  /* 0x000000040d087825 */ /* 0x060fe400078e0208 */
[----:B------:R3:W4:Y:S02]  /*0140*/  LDG.E.EL R5, desc[UR4][R4.64] ;  /* 0x0000000404057981 */ /* 0x000724000c2e1900 */
[----:B0-----:R-:W-:Y:S02]  /*0150*/  IMAD.WIDE R10, R13, 0x4, R10 ;  /* 0x000000040d0a7825 */ /* 0x001fe400078e020a */
[----:B------:R-:W5:Y:S02]  /*0160*/  LDG.E.EL R8, desc[UR4][R8.64] ;  /* 0x0000000408087981 */ /* 0x000f64000c2e1900 */
[C---:B-1----:R-:W-:Y:S02]  /*0170*/  IMAD.WIDE R2, R0.reuse, 0x4, R2 ;  /* 0x0000000400027825 */ /* 0x042fe400078e0202 */
[----:B------:R-:W5:Y:S04]  /*0180*/  LDG.E.EL R11, desc[UR4][R10.64] ;  /* 0x000000040a0b7981 */ /* 0x000f68000c2e1900 */
[----:B------:R0:W4:Y:S01]  /*0190*/  LDG.E R12, desc[UR4][R2.64] ;  /* 0x00000004020c7981 */ /* 0x000122000c1e1900 */
[----:B---3--:R-:W-:Y:S01]  /*01a0*/  HFMA2.MMA R4, -RZ, RZ, 1.625, 0 ;  /* 0x3e800000ff047435 */ /* 0x008fe200000001ff */
[----:B0-----:R-:W0:Y:S02]  /*01b0*/  LDC.64 R2, c[0x0][0x238] ;  /* 0x00008e00ff027b82 */ /* 0x001e240000000a00 */
[----:B0-----:R-:W-:-:S04]  /*01c0*/  IMAD.WIDE R2, R0, 0x4, R2 ;  /* 0x0000000400027825 */ /* 0x001fc800078e0202 */
[----:B--2---:R-:W-:-:S04]  /*01d0*/  FADD R6, R6, 9.9999997473787516356e-06 ;  /* 0x3727c5ac06067421 */ /* 0x004fc80000000000 */
[----:B------:R-:W0:Y:S02]  /*01e0*/  MUFU.SQRT R7, R6 ;  /* 0x0000000600077308 */ /* 0x000e240000002000 */
[C---:B0-----:R-:W-:Y:S02]  /*01f0*/  FSETP.GT.AND P0, PT, R7.reuse, 8.50705917302346158658e+37, PT ;  /* 0x7e8000000700780b */ /* 0x041fe40003f04000 */
[----:B------:R-:W-:-:S11]  /*0200*/  FSETP.GEU.AND P1, PT, R7, 1.175494350822287508e-38, PT ;  /* 0x008000000700780b */ /* 0x000fd60003f2e000 */
[----:B------:R-:W-:-:S04]  /*0210*/  @P0 FMUL R7, R7, 0.25 ;  /* 0x3e80000007070820 */ /* 0x000fc80000400000 */
[----:B------:R-:W-:-:S06]  /*0220*/  @!P1 FMUL R7, R7, 16777216 ;  /* 0x4b80000007079820 */ /* 0x000fcc0000400000 */
[----:B------:R-:W0:Y:S01]  /*0230*/  MUFU.RCP R7, R7 ;  /* 0x0000000700077308 */ /* 0x000e220000001000 */
[----:B------:R-:W-:Y:S01]  /*0240*/  FSEL R4, R4, 1, P0 ;  /* 0x3f80000004047808 */ /* 0x000fe20000000000 */
[----:B----4-:R-:W-:-:S04]  /*0250*/  FADD R5, R12, -R5 ;  /* 0x800000050c057221 */ /* 0x010fc80000000000 */
[----:B------:R-:W-:-:S04]  /*0260*/  @!P1 FMUL R4, R4, 16777216 ;  /* 0x4b80000004049820 */ /* 0x000fc80000400000 */
[----:B0-----:R-:W-:-:S04]  /*0270*/  FMUL R4, R7, R4 ;  /* 0x0000000407047220 */ /* 0x001fc80000400000 */
[----:B------:R-:W-:-:S04]  /*0280*/  FMUL R4, R5, R4 ;  /* 0x0000000405047220 */ /* 0x000fc80000400000 */
[----:B-----5:R-:W-:-:S05]  /*0290*/  FFMA R4, R8, R4, R11 ;  /* 0x0000000408047223 */ /* 0x020fca000000000b */
[----:B------:R-:W-:-:S04]  /*02a0*/  FSETP.GEU.AND P0, PT, R4, RZ, PT ;  /* 0x000000ff0400720b */ /* 0x000fc80003f0e000 */
[----:B------:R-:W-:-:S05]  /*02b0*/  FSEL R5, R4, RZ, P0 ;  /* 0x000000ff04057208 */ /* 0x000fca0000000000 */
[----:B------:R-:W-:Y:S01]  /*02c0*/  STG.E desc[UR4][R2.64], R5 ;  /* 0x0000000502007986 */ /* 0x000fe2000c101904 */
[----:B------:R-:W-:Y:S05]  /*02d0*/  EXIT ;  /* 0x000000000000794d */ /* 0x000fea0003800000 */
.L_x_0:
[----:B------:R-:W-:-:S00]  /*02e0*/  BRA `(.L_x_0) ;  /* 0xfffffffc00fc7947 */ /* 0x000fc0000383ffff */
[----:B------:R-:W-:-:S00]  /*02f0*/  NOP ;  /* 0x0000000000007918 */ /* 0x000fc00000000000 */
        /* <DEDUP_REMOVED lines=8> */
.L_x_1:


//--------------------- .nv.global.init           --------------------------
	.section	.nv.global.init,"aw",@progbits
.nv.global.init:
	.type		_$_str,@object
	.size		_$_str,(_$_str_$_2 - _$_str)
_$_str:
        /*0000*/ 	.byte	0x5f, 0x5f, 0x43, 0x55, 0x44, 0x41, 0x5f, 0x46, 0x54, 0x5a, 0x00
	.type		_$_str_$_2,@object
	.size		_$_str_$_2,(.L_1 - _$_str_$_2)
_$_str_$_2:
        /*000b*/ 	.byte	0x5f, 0x5f, 0x43, 0x55, 0x44, 0x41, 0x5f, 0x50, 0x52, 0x45, 0x43, 0x5f, 0x53, 0x51, 0x52, 0x54
        /*001b*/ 	.byte	0x00
.L_1:


//--------------------- .nv.constant0.triton_poi_fused__native_batch_norm_legit_no_training_relu_15 --------------------------
	.section	.nv.constant0.triton_poi_fused__native_batch_norm_legit_no_training_relu_15,"a",@progbits
	.sectionflags	@""
	.align	4
.nv.constant0.triton_poi_fused__native_batch_norm_legit_no_training_relu_15:
	.zero		580
